//
// Generated by NVIDIA NVVM Compiler
//
// Compiler Build ID: CL-36424714
// Cuda compilation tools, release 13.0, V13.0.88
// Based on NVVM 20.0.0
//

.version 9.0
.target sm_100
.address_size 64

	// .globl	_Z14performStepGPUP8ParticleP6float3if

.visible .entry _Z14performStepGPUP8ParticleP6float3if(
	.param .u64 .ptr .align 1 _Z14performStepGPUP8ParticleP6float3if_param_0,
	.param .u64 .ptr .align 1 _Z14performStepGPUP8ParticleP6float3if_param_1,
	.param .u32 _Z14performStepGPUP8ParticleP6float3if_param_2,
	.param .f32 _Z14performStepGPUP8ParticleP6float3if_param_3
)
{
	.reg .pred 	%p<2>;
	.reg .b32 	%r<6>;
	.reg .b32 	%f<17>;
	.reg .b64 	%rd<9>;

	ld.param.u64 	%rd1, [_Z14performStepGPUP8ParticleP6float3if_param_0];
	ld.param.u64 	%rd2, [_Z14performStepGPUP8ParticleP6float3if_param_1];
	ld.param.u32 	%r2, [_Z14performStepGPUP8ParticleP6float3if_param_2];
	ld.param.f32 	%f1, [_Z14performStepGPUP8ParticleP6float3if_param_3];
	mov.u32 	%r3, %ctaid.x;
	mov.u32 	%r4, %ntid.x;
	mov.u32 	%r5, %tid.x;
	mad.lo.s32 	%r1, %r3, %r4, %r5;
	setp.ge.s32 	%p1, %r1, %r2;
	@%p1 bra 	$L__BB0_2;
	cvta.to.global.u64 	%rd3, %rd1;
	cvta.to.global.u64 	%rd4, %rd2;
	mul.wide.s32 	%rd5, %r1, 24;
	add.s64 	%rd6, %rd3, %rd5;
	ld.global.f32 	%f2, [%rd6+12];
	ld.global.f32 	%f3, [%rd6];
	fma.rn.f32 	%f4, %f1, %f2, %f3;
	st.global.f32 	[%rd6], %f4;
	ld.global.f32 	%f5, [%rd6+16];
	ld.global.f32 	%f6, [%rd6+4];
	fma.rn.f32 	%f7, %f1, %f5, %f6;
	st.global.f32 	[%rd6+4], %f7;
	ld.global.f32 	%f8, [%rd6+20];
	ld.global.f32 	%f9, [%rd6+8];
	fma.rn.f32 	%f10, %f1, %f8, %f9;
	st.global.f32 	[%rd6+8], %f10;
	mul.wide.s32 	%rd7, %r1, 12;
	add.s64 	%rd8, %rd4, %rd7;
	ld.global.f32 	%f11, [%rd8];
	add.f32 	%f12, %f11, %f2;
	st.global.f32 	[%rd6+12], %f12;
	ld.global.f32 	%f13, [%rd8+4];
	add.f32 	%f14, %f13, %f5;
	st.global.f32 	[%rd6+16], %f14;
	ld.global.f32 	%f15, [%rd8+8];
	add.f32 	%f16, %f15, %f8;
	st.global.f32 	[%rd6+20], %f16;
$L__BB0_2:
	ret;

}


// ===== COMPILED SASS (sm_100) =====

	.target	sm_100

	.elftype	@"ET_EXEC"


//--------------------- .note.nv.tkinfo           --------------------------
	.section	.note.nv.tkinfo,"",@"SHT_NOTE"
	.sectionflags	@"SHF_NOTE_NV_TKINFO"
	.tkinfo
        /*0018*/ 	.word	0x00000002
        /*0030*/ 	.string	""
        /*0030*/ 	.string	"ptxas"
        /*0030*/ 	.string	"Cuda compilation tools, release 13.0, V13.0.88"
        /*0030*/ 	.string	"Build cuda_13.0.r13.0/compiler.36424714_0"
        /*0030*/ 	.string	"-arch sm_100 -m 64 "



//--------------------- .note.nv.cuinfo           --------------------------
	.section	.note.nv.cuinfo,"",@"SHT_NOTE"
	.sectionflags	@"SHF_NOTE_NV_CUINFO"
        /*0018*/ 	.short	0x0002
        /*001a*/ 	.short	0x0064
        /*001c*/ 	.short	0x0082
	.zero		2


//--------------------- .nv.info                  --------------------------
	.section	.nv.info,"",@"SHT_CUDA_INFO"
	.align	4


	//----- nvinfo : EIATTR_REGCOUNT
	.align		4
        /*0000*/ 	.byte	0x04, 0x2f
        /*0002*/ 	.short	(.L_1 - .L_0)
	.align		4
.L_0:
        /*0004*/ 	.word	index@(_Z14performStepGPUP8ParticleP6float3if)
        /*0008*/ 	.word	0x00000014


	//----- nvinfo : EIATTR_FRAME_SIZE
	.align		4
.L_1:
        /*000c*/ 	.byte	0x04, 0x11
        /*000e*/ 	.short	(.L_3 - .L_2)
	.align		4
.L_2:
        /*0010*/ 	.word	index@(_Z14performStepGPUP8ParticleP6float3if)
        /*0014*/ 	.word	0x00000000


	//----- nvinfo : EIATTR_MIN_STACK_SIZE
	.align		4
.L_3:
        /*0018*/ 	.byte	0x04, 0x12
        /*001a*/ 	.short	(.L_5 - .L_4)
	.align		4
.L_4:
        /*001c*/ 	.word	index@(_Z14performStepGPUP8ParticleP6float3if)
        /*0020*/ 	.word	0x00000000
.L_5:


//--------------------- .nv.compat                --------------------------
	.section	.nv.compat,"",@"SHT_CUDA_COMPAT_INFO"
	.align	4
        /*0000*/ 	.byte	0x02, 0x09, 0x00, 0x00, 0x02, 0x02, 0x01, 0x00, 0x02, 0x05, 0x05, 0x00, 0x03, 0x07, 0x01, 0x01
        /*0010*/ 	.byte	0x02, 0x03, 0x00, 0x00, 0x02, 0x06, 0x01, 0x00, 0x04, 0x0b, 0x08, 0x00, 0x09, 0x00, 0x00, 0x00
        /*0020*/ 	.byte	0x00, 0x00, 0x00, 0x00


//--------------------- .nv.info._Z14performStepGPUP8ParticleP6float3if --------------------------
	.section	.nv.info._Z14performStepGPUP8ParticleP6float3if,"",@"SHT_CUDA_INFO"
	.sectionflags	@""
	.align	4


	//----- nvinfo : EIATTR_CUDA_API_VERSION
	.align		4
        /*0000*/ 	.byte	0x04, 0x37
        /*0002*/ 	.short	(.L_7 - .L_6)
.L_6:
        /*0004*/ 	.word	0x00000082


	//----- nvinfo : EIATTR_KPARAM_INFO
	.align		4
.L_7:
        /*0008*/ 	.byte	0x04, 0x17
        /*000a*/ 	.short	(.L_9 - .L_8)
.L_8:
        /*000c*/ 	.word	0x00000000
        /*0010*/ 	.short	0x0003
        /*0012*/ 	.short	0x0014
        /*0014*/ 	.byte	0x00, 0xf0, 0x11, 0x00


	//----- nvinfo : EIATTR_KPARAM_INFO
	.align		4
.L_9:
        /*0018*/ 	.byte	0x04, 0x17
        /*001a*/ 	.short	(.L_11 - .L_10)
.L_10:
        /*001c*/ 	.word	0x00000000
        /*0020*/ 	.short	0x0002
        /*0022*/ 	.short	0x0010
        /*0024*/ 	.byte	0x00, 0xf0, 0x11, 0x00


	//----- nvinfo : EIATTR_KPARAM_INFO
	.align		4
.L_11:
        /*0028*/ 	.byte	0x04, 0x17
        /*002a*/ 	.short	(.L_13 - .L_12)
.L_12:
        /*002c*/ 	.word	0x00000000
        /*0030*/ 	.short	0x0001
        /*0032*/ 	.short	0x0008
        /*0034*/ 	.byte	0x00, 0xf5, 0x21, 0x00


	//----- nvinfo : EIATTR_KPARAM_INFO
	.align		4
.L_13:
        /*0038*/ 	.byte	0x04, 0x17
        /*003a*/ 	.short	(.L_15 - .L_14)
.L_14:
        /*003c*/ 	.word	0x00000000
        /*0040*/ 	.short	0x0000
        /*0042*/ 	.short	0x0000
        /*0044*/ 	.byte	0x00, 0xf5, 0x21, 0x00


	//----- nvinfo : EIATTR_SPARSE_MMA_MASK
	.align		4
.L_15:
        /*0048*/ 	.byte	0x03, 0x50
        /*004a*/ 	.short	0x0000


	//----- nvinfo : EIATTR_MAXREG_COUNT
	.align		4
        /*004c*/ 	.byte	0x03, 0x1b
        /*004e*/ 	.short	0x00ff


	//----- nvinfo : EIATTR_MERCURY_ISA_VERSION
	.align		4
        /*0050*/ 	.byte	0x03, 0x5f
        /*0052*/ 	.short	0x0101


	//----- nvinfo : EIATTR_VRC_CTA_INIT_COUNT
	.align		4
        /*0054*/ 	.byte	0x02, 0x4a
	.zero		1
	.zero		1


	//----- nvinfo : EIATTR_EXIT_INSTR_OFFSETS
	.align		4
        /*0058*/ 	.byte	0x04, 0x1c
        /*005a*/ 	.short	(.L_17 - .L_16)


	//   ....[0]....
.L_16:
        /*005c*/ 	.word	0x00000070


	//   ....[1]....
        /*0060*/ 	.word	0x00000230


	//----- nvinfo : EIATTR_CBANK_PARAM_SIZE
	.align		4
.L_17:
        /*0064*/ 	.byte	0x03, 0x19
        /*0066*/ 	.short	0x0018


	//----- nvinfo : EIATTR_PARAM_CBANK
	.align		4
        /*0068*/ 	.byte	0x04, 0x0a
        /*006a*/ 	.short	(.L_19 - .L_18)
	.align		4
.L_18:
        /*006c*/ 	.word	index@(.nv.constant0._Z14performStepGPUP8ParticleP6float3if)
        /*0070*/ 	.short	0x0380
        /*0072*/ 	.short	0x0018


	//----- nvinfo : EIATTR_SW_WAR
	.align		4
.L_19:
        /*0074*/ 	.byte	0x04, 0x36
        /*0076*/ 	.short	(.L_21 - .L_20)
.L_20:
        /*0078*/ 	.word	0x00000008
.L_21:


//--------------------- .nv.callgraph             --------------------------
	.section	.nv.callgraph,"",@"SHT_CUDA_CALLGRAPH"
	.align	4
	.sectionentsize	8
	.align		4
        /*0000*/ 	.word	0x00000000
	.align		4
        /*0004*/ 	.word	0xffffffff
	.align		4
        /*0008*/ 	.word	0x00000000
	.align		4
        /*000c*/ 	.word	0xfffffffe
	.align		4
        /*0010*/ 	.word	0x00000000
	.align		4
        /*0014*/ 	.word	0xfffffffd
	.align		4
        /*0018*/ 	.word	0x00000000
	.align		4
        /*001c*/ 	.word	0xfffffffc


//--------------------- .text._Z14performStepGPUP8ParticleP6float3if --------------------------
	.section	.text._Z14performStepGPUP8ParticleP6float3if,"ax",@progbits
	.align	128
        .global         _Z14performStepGPUP8ParticleP6float3if
        .type           _Z14performStepGPUP8ParticleP6float3if,@function
        .size           _Z14performStepGPUP8ParticleP6float3if,(.L_x_1 - _Z14performStepGPUP8ParticleP6float3if)
        .other          _Z14performStepGPUP8ParticleP6float3if,@"STO_CUDA_ENTRY STV_DEFAULT"
_Z14performStepGPUP8ParticleP6float3if:
.text._Z14performStepGPUP8ParticleP6float3if:
[----:B------:R-:W-:Y:S01]  /*0000*/  LDC R1, c[0x0][0x37c] ;  /* 0x0000df00ff017b82 */ /* 0x000fe20000000800 */
[----:B------:R-:W0:Y:S07]  /*0010*/  S2R R0, SR_TID.X ;  /* 0x0000000000007919 */ /* 0x000e2e0000002100 */
[----:B------:R-:W0:Y:S01]  /*0020*/  S2UR UR4, SR_CTAID.X ;  /* 0x00000000000479c3 */ /* 0x000e220000002500 */
[----:B------:R-:W1:Y:S07]  /*0030*/  LDCU UR5, c[0x0][0x390] ;  /* 0x00007200ff0577ac */ /* 0x000e6e0008000800 */
[----:B------:R-:W0:Y:S02]  /*0040*/  LDC R7, c[0x0][0x360] ;  /* 0x0000d800ff077b82 */ /* 0x000e240000000800 */
[----:B0-----:R-:W-:-:S05]  /*0050*/  IMAD R7, R7, UR4, R0 ;  /* 0x0000000407077c24 */ /* 0x001fca000f8e0200 */
[----:B-1----:R-:W-:-:S13]  /*0060*/  ISETP.GE.AND P0, PT, R7, UR5, PT ;  /* 0x0000000507007c0c */ /* 0x002fda000bf06270 */
[----:B------:R-:W-:Y:S05]  /*0070*/  @P0 EXIT ;  /* 0x000000000000094d */ /* 0x000fea0003800000 */
[----:B------:R-:W0:Y:S01]  /*0080*/  LDC.64 R2, c[0x0][0x380] ;  /* 0x0000e000ff027b82 */ /* 0x000e220000000a00 */
[----:B------:R-:W1:Y:S01]  /*0090*/  LDCU.64 UR4, c[0x0][0x358] ;  /* 0x00006b00ff0477ac */ /* 0x000e620008000a00 */
[----:B------:R-:W2:Y:S06]  /*00a0*/  LDCU UR6, c[0x0][0x394] ;  /* 0x00007280ff0677ac */ /* 0x000eac0008000800 */
[----:B------:R-:W3:Y:S01]  /*00b0*/  LDC.64 R4, c[0x0][0x388] ;  /* 0x0000e200ff047b82 */ /* 0x000ee20000000a00 */
[----:B0-----:R-:W-:-:S05]  /*00c0*/  IMAD.WIDE R2, R7, 0x18, R2 ;  /* 0x0000001807027825 */ /* 0x001fca00078e0202 */
[----:B-1----:R-:W2:Y:S04]  /*00d0*/  LDG.E R0, desc[UR4][R2.64+0xc] ;  /* 0x00000c0402007981 */ /* 0x002ea8000c1e1900 */
[----:B------:R-:W2:Y:S04]  /*00e0*/  LDG.E R9, desc[UR4][R2.64] ;  /* 0x0000000402097981 */ /* 0x000ea8000c1e1900 */
[----:B------:R-:W4:Y:S04]  /*00f0*/  LDG.E R6, desc[UR4][R2.64+0x10] ;  /* 0x0000100402067981 */ /* 0x000f28000c1e1900 */
[----:B------:R-:W4:Y:S04]  /*0100*/  LDG.E R11, desc[UR4][R2.64+0x4] ;  /* 0x00000404020b7981 */ /* 0x000f28000c1e1900 */
[----:B------:R-:W5:Y:S04]  /*0110*/  LDG.E R8, desc[UR4][R2.64+0x14] ;  /* 0x0000140402087981 */ /* 0x000f68000c1e1900 */
[----:B------:R-:W5:Y:S01]  /*0120*/  LDG.E R13, desc[UR4][R2.64+0x8] ;  /* 0x00000804020d7981 */ /* 0x000f62000c1e1900 */
[----:B---3--:R-:W-:-:S04]  /*0130*/  IMAD.WIDE R4, R7, 0xc, R4 ;  /* 0x0000000c07047825 */ /* 0x008fc800078e0204 */
[----:B--2---:R-:W-:-:S05]  /*0140*/  FFMA R9, R0, UR6, R9 ;  /* 0x0000000600097c23 */ /* 0x004fca0008000009 */
[----:B------:R-:W-:Y:S01]  /*0150*/  STG.E desc[UR4][R2.64], R9 ;  /* 0x0000000902007986 */ /* 0x000fe2000c101904 */
[----:B----4-:R-:W-:-:S05]  /*0160*/  FFMA R11, R6, UR6, R11 ;  /* 0x00000006060b7c23 */ /* 0x010fca000800000b */
[----:B------:R-:W-:Y:S01]  /*0170*/  STG.E desc[UR4][R2.64+0x4], R11 ;  /* 0x0000040b02007986 */ /* 0x000fe2000c101904 */
[----:B-----5:R-:W-:-:S05]  /*0180*/  FFMA R13, R8, UR6, R13 ;  /* 0x00000006080d7c23 */ /* 0x020fca000800000d */
[----:B------:R-:W-:Y:S04]  /*0190*/  STG.E desc[UR4][R2.64+0x8], R13 ;  /* 0x0000080d02007986 */ /* 0x000fe8000c101904 */
[----:B------:R-:W2:Y:S02]  /*01a0*/  LDG.E R7, desc[UR4][R4.64] ;  /* 0x0000000404077981 */ /* 0x000ea4000c1e1900 */
[----:B--2---:R-:W-:-:S05]  /*01b0*/  FADD R7, R0, R7 ;  /* 0x0000000700077221 */ /* 0x004fca0000000000 */
[----:B------:R-:W-:Y:S04]  /*01c0*/  STG.E desc[UR4][R2.64+0xc], R7 ;  /* 0x00000c0702007986 */ /* 0x000fe8000c101904 */
[----:B------:R-:W2:Y:S02]  /*01d0*/  LDG.E R15, desc[UR4][R4.64+0x4] ;  /* 0x00000404040f7981 */ /* 0x000ea4000c1e1900 */
[----:B--2---:R-:W-:-:S05]  /*01e0*/  FADD R15, R6, R15 ;  /* 0x0000000f060f7221 */ /* 0x004fca0000000000 */
[----:B------:R-:W-:Y:S04]  /*01f0*/  STG.E desc[UR4][R2.64+0x10], R15 ;  /* 0x0000100f02007986 */ /* 0x000fe8000c101904 */
[----:B------:R-:W2:Y:S02]  /*0200*/  LDG.E R17, desc[UR4][R4.64+0x8] ;  /* 0x0000080404117981 */ /* 0x000ea4000c1e1900 */
[----:B--2---:R-:W-:-:S05]  /*0210*/  FADD R17, R8, R17 ;  /* 0x0000001108117221 */ /* 0x004fca0000000000 */
[----:B------:R-:W-:Y:S01]  /*0220*/  STG.E desc[UR4][R2.64+0x14], R17 ;  /* 0x0000141102007986 */ /* 0x000fe2000c101904 */
[----:B------:R-:W-:Y:S05]  /*0230*/  EXIT ;  /* 0x000000000000794d */ /* 0x000fea0003800000 */
.L_x_0:
[----:B------:R-:W-:-:S00]  /*0240*/  BRA `(.L_x_0) ;  /* 0xfffffffc00fc7947 */ /* 0x000fc0000383ffff */
[----:B------:R-:W-:-:S00]  /*0250*/  NOP ;  /* 0x0000000000007918 */ /* 0x000fc00000000000 */
        /* <DEDUP_REMOVED lines=10> */
.L_x_1:


//--------------------- .nv.shared.reserved.0     --------------------------
	.section	.nv.shared.reserved.0,"aw",@nobits
	.weak		__nv_reservedSMEM_offset_0_alias
	.size		__nv_reservedSMEM_offset_0_alias, 0, 64
	.other		__nv_reservedSMEM_offset_0_alias,@"STO_CUDA_RESERVED_SHARED STV_DEFAULT"
__nv_reservedSMEM_offset_0_alias:
	.zero		0
	.zero		64


//--------------------- .nv.constant0._Z14performStepGPUP8ParticleP6float3if --------------------------
	.section	.nv.constant0._Z14performStepGPUP8ParticleP6float3if,"a",@progbits
	.sectionflags	@""
	.align	4
.nv.constant0._Z14performStepGPUP8ParticleP6float3if:
	.zero		920


//--------------------- SYMBOLS --------------------------

	.type		.nv.reservedSmem.offset0,@object
	.size		.nv.reservedSmem.offset0,0x4
